//
// Generated by NVIDIA NVVM Compiler
//
// Compiler Build ID: CL-36424714
// Cuda compilation tools, release 13.0, V13.0.88
// Based on NVVM 20.0.0
//

.version 9.0
.target sm_100
.address_size 64

	// .globl	_Z17nextGenerationGPUPbS_i

.visible .entry _Z17nextGenerationGPUPbS_i(
	.param .u64 .ptr .align 1 _Z17nextGenerationGPUPbS_i_param_0,
	.param .u64 .ptr .align 1 _Z17nextGenerationGPUPbS_i_param_1,
	.param .u32 _Z17nextGenerationGPUPbS_i_param_2
)
{
	.reg .pred 	%p<12>;
	.reg .b16 	%rs<6>;
	.reg .b32 	%r<35>;
	.reg .b64 	%rd<12>;

	ld.param.u64 	%rd1, [_Z17nextGenerationGPUPbS_i_param_0];
	ld.param.u64 	%rd2, [_Z17nextGenerationGPUPbS_i_param_1];
	ld.param.u32 	%r4, [_Z17nextGenerationGPUPbS_i_param_2];
	mov.u32 	%r5, %ctaid.y;
	mov.u32 	%r6, %ntid.y;
	mov.u32 	%r7, %tid.y;
	mad.lo.s32 	%r8, %r5, %r6, %r7;
	mov.u32 	%r9, %ctaid.x;
	mov.u32 	%r10, %ntid.x;
	mov.u32 	%r11, %tid.x;
	mad.lo.s32 	%r12, %r9, %r10, %r11;
	setp.eq.s32 	%p1, %r8, 0;
	add.s32 	%r13, %r4, -1;
	setp.ge.s32 	%p2, %r8, %r13;
	or.pred  	%p3, %p1, %p2;
	setp.lt.s32 	%p4, %r12, 1;
	or.pred  	%p5, %p4, %p3;
	setp.ge.s32 	%p6, %r12, %r13;
	or.pred  	%p7, %p5, %p6;
	@%p7 bra 	$L__BB0_2;
	cvta.to.global.u64 	%rd3, %rd1;
	cvta.to.global.u64 	%rd4, %rd2;
	add.s32 	%r14, %r8, -1;
	mad.lo.s32 	%r15, %r14, %r4, %r12;
	add.s32 	%r16, %r15, -1;
	cvt.s64.s32 	%rd5, %r16;
	add.s64 	%rd6, %rd3, %rd5;
	ld.global.s8 	%r17, [%rd6];
	ld.global.s8 	%r18, [%rd6+1];
	add.s32 	%r19, %r17, %r18;
	ld.global.s8 	%r20, [%rd6+2];
	add.s32 	%r21, %r19, %r20;
	add.s32 	%r22, %r15, %r4;
	cvt.s64.s32 	%rd7, %r4;
	add.s64 	%rd8, %rd6, %rd7;
	ld.global.s8 	%r23, [%rd8];
	add.s32 	%r24, %r21, %r23;
	ld.global.s8 	%r25, [%rd8+2];
	add.s32 	%r26, %r24, %r25;
	add.s64 	%rd9, %rd8, %rd7;
	ld.global.s8 	%r27, [%rd9];
	add.s32 	%r28, %r26, %r27;
	ld.global.s8 	%r29, [%rd9+1];
	add.s32 	%r30, %r28, %r29;
	ld.global.s8 	%r31, [%rd9+2];
	add.s32 	%r32, %r30, %r31;
	cvt.s64.s32 	%rd10, %r22;
	ld.global.u8 	%rs1, [%rd8+1];
	setp.ne.s16 	%p8, %rs1, 0;
	add.s32 	%r34, %r32, -4;
	setp.lt.u32 	%p9, %r34, -2;
	setp.eq.s16 	%p10, %rs1, 0;
	setp.eq.s32 	%p11, %r32, 3;
	selp.b16 	%rs2, 1, %rs1, %p11;
	selp.b16 	%rs3, %rs2, %rs1, %p10;
	selp.b16 	%rs4, 0, %rs3, %p9;
	selp.b16 	%rs5, %rs4, %rs3, %p8;
	add.s64 	%rd11, %rd4, %rd10;
	st.global.u8 	[%rd11], %rs5;
$L__BB0_2:
	ret;

}
	// .globl	_Z29nextGenerationGPUSharedMemoryPbS_i
.visible .entry _Z29nextGenerationGPUSharedMemoryPbS_i(
	.param .u64 .ptr .align 1 _Z29nextGenerationGPUSharedMemoryPbS_i_param_0,
	.param .u64 .ptr .align 1 _Z29nextGenerationGPUSharedMemoryPbS_i_param_1,
	.param .u32 _Z29nextGenerationGPUSharedMemoryPbS_i_param_2
)
{


	ret;

}


// ===== COMPILED SASS (sm_100) =====

	.target	sm_100

	.elftype	@"ET_EXEC"


//--------------------- .note.nv.tkinfo           --------------------------
	.section	.note.nv.tkinfo,"",@"SHT_NOTE"
	.sectionflags	@"SHF_NOTE_NV_TKINFO"
	.tkinfo
        /*0018*/ 	.word	0x00000002
        /*0030*/ 	.string	""
        /*0030*/ 	.string	"ptxas"
        /*0030*/ 	.string	"Cuda compilation tools, release 13.0, V13.0.88"
        /*0030*/ 	.string	"Build cuda_13.0.r13.0/compiler.36424714_0"
        /*0030*/ 	.string	"-arch sm_100 -m 64 "



//--------------------- .note.nv.cuinfo           --------------------------
	.section	.note.nv.cuinfo,"",@"SHT_NOTE"
	.sectionflags	@"SHF_NOTE_NV_CUINFO"
        /*0018*/ 	.short	0x0002
        /*001a*/ 	.short	0x0064
        /*001c*/ 	.short	0x0082
	.zero		2


//--------------------- .nv.info                  --------------------------
	.section	.nv.info,"",@"SHT_CUDA_INFO"
	.align	4


	//----- nvinfo : EIATTR_REGCOUNT
	.align		4
        /*0000*/ 	.byte	0x04, 0x2f
        /*0002*/ 	.short	(.L_1 - .L_0)
	.align		4
.L_0:
        /*0004*/ 	.word	index@(_Z17nextGenerationGPUPbS_i)
        /*0008*/ 	.word	0x00000014


	//----- nvinfo : EIATTR_FRAME_SIZE
	.align		4
.L_1:
        /*000c*/ 	.byte	0x04, 0x11
        /*000e*/ 	.short	(.L_3 - .L_2)
	.align		4
.L_2:
        /*0010*/ 	.word	index@(_Z17nextGenerationGPUPbS_i)
        /*0014*/ 	.word	0x00000000


	//----- nvinfo : EIATTR_REGCOUNT
	.align		4
.L_3:
        /*0018*/ 	.byte	0x04, 0x2f
        /*001a*/ 	.short	(.L_5 - .L_4)
	.align		4
.L_4:
        /*001c*/ 	.word	index@(_Z29nextGenerationGPUSharedMemoryPbS_i)
        /*0020*/ 	.word	0x00000004


	//----- nvinfo : EIATTR_FRAME_SIZE
	.align		4
.L_5:
        /*0024*/ 	.byte	0x04, 0x11
        /*0026*/ 	.short	(.L_7 - .L_6)
	.align		4
.L_6:
        /*0028*/ 	.word	index@(_Z29nextGenerationGPUSharedMemoryPbS_i)
        /*002c*/ 	.word	0x00000000


	//----- nvinfo : EIATTR_MIN_STACK_SIZE
	.align		4
.L_7:
        /*0030*/ 	.byte	0x04, 0x12
        /*0032*/ 	.short	(.L_9 - .L_8)
	.align		4
.L_8:
        /*0034*/ 	.word	index@(_Z29nextGenerationGPUSharedMemoryPbS_i)
        /*0038*/ 	.word	0x00000000


	//----- nvinfo : EIATTR_MIN_STACK_SIZE
	.align		4
.L_9:
        /*003c*/ 	.byte	0x04, 0x12
        /*003e*/ 	.short	(.L_11 - .L_10)
	.align		4
.L_10:
        /*0040*/ 	.word	index@(_Z17nextGenerationGPUPbS_i)
        /*0044*/ 	.word	0x00000000
.L_11:


//--------------------- .nv.compat                --------------------------
	.section	.nv.compat,"",@"SHT_CUDA_COMPAT_INFO"
	.align	4
        /*0000*/ 	.byte	0x02, 0x09, 0x00, 0x00, 0x02, 0x02, 0x01, 0x00, 0x02, 0x05, 0x05, 0x00, 0x03, 0x07, 0x01, 0x01
        /*0010*/ 	.byte	0x02, 0x03, 0x00, 0x00, 0x02, 0x06, 0x01, 0x00, 0x04, 0x0b, 0x08, 0x00, 0x09, 0x00, 0x00, 0x00
        /*0020*/ 	.byte	0x00, 0x00, 0x00, 0x00


//--------------------- .nv.info._Z29nextGenerationGPUSharedMemoryPbS_i --------------------------
	.section	.nv.info._Z29nextGenerationGPUSharedMemoryPbS_i,"",@"SHT_CUDA_INFO"
	.sectionflags	@""
	.align	4


	//----- nvinfo : EIATTR_CUDA_API_VERSION
	.align		4
        /*0000*/ 	.byte	0x04, 0x37
        /*0002*/ 	.short	(.L_13 - .L_12)
.L_12:
        /*0004*/ 	.word	0x00000082


	//----- nvinfo : EIATTR_KPARAM_INFO
	.align		4
.L_13:
        /*0008*/ 	.byte	0x04, 0x17
        /*000a*/ 	.short	(.L_15 - .L_14)
.L_14:
        /*000c*/ 	.word	0x00000000
        /*0010*/ 	.short	0x0002
        /*0012*/ 	.short	0x0010
        /*0014*/ 	.byte	0x00, 0xf0, 0x11, 0x00


	//----- nvinfo : EIATTR_KPARAM_INFO
	.align		4
.L_15:
        /*0018*/ 	.byte	0x04, 0x17
        /*001a*/ 	.short	(.L_17 - .L_16)
.L_16:
        /*001c*/ 	.word	0x00000000
        /*0020*/ 	.short	0x0001
        /*0022*/ 	.short	0x0008
        /*0024*/ 	.byte	0x00, 0xf5, 0x21, 0x00


	//----- nvinfo : EIATTR_KPARAM_INFO
	.align		4
.L_17:
        /*0028*/ 	.byte	0x04, 0x17
        /*002a*/ 	.short	(.L_19 - .L_18)
.L_18:
        /*002c*/ 	.word	0x00000000
        /*0030*/ 	.short	0x0000
        /*0032*/ 	.short	0x0000
        /*0034*/ 	.byte	0x00, 0xf5, 0x21, 0x00


	//----- nvinfo : EIATTR_SPARSE_MMA_MASK
	.align		4
.L_19:
        /*0038*/ 	.byte	0x03, 0x50
        /*003a*/ 	.short	0x0000


	//----- nvinfo : EIATTR_MAXREG_COUNT
	.align		4
        /*003c*/ 	.byte	0x03, 0x1b
        /*003e*/ 	.short	0x00ff


	//----- nvinfo : EIATTR_MERCURY_ISA_VERSION
	.align		4
        /*0040*/ 	.byte	0x03, 0x5f
        /*0042*/ 	.short	0x0101


	//----- nvinfo : EIATTR_VRC_CTA_INIT_COUNT
	.align		4
        /*0044*/ 	.byte	0x02, 0x4a
	.zero		1
	.zero		1


	//----- nvinfo : EIATTR_EXIT_INSTR_OFFSETS
	.align		4
        /*0048*/ 	.byte	0x04, 0x1c
        /*004a*/ 	.short	(.L_21 - .L_20)


	//   ....[0]....
.L_20:
        /*004c*/ 	.word	0x00000010


	//----- nvinfo : EIATTR_CBANK_PARAM_SIZE
	.align		4
.L_21:
        /*0050*/ 	.byte	0x03, 0x19
        /*0052*/ 	.short	0x0014


	//----- nvinfo : EIATTR_PARAM_CBANK
	.align		4
        /*0054*/ 	.byte	0x04, 0x0a
        /*0056*/ 	.short	(.L_23 - .L_22)
	.align		4
.L_22:
        /*0058*/ 	.word	index@(.nv.constant0._Z29nextGenerationGPUSharedMemoryPbS_i)
        /*005c*/ 	.short	0x0380
        /*005e*/ 	.short	0x0014


	//----- nvinfo : EIATTR_SW_WAR
	.align		4
.L_23:
        /*0060*/ 	.byte	0x04, 0x36
        /*0062*/ 	.short	(.L_25 - .L_24)
.L_24:
        /*0064*/ 	.word	0x00000008
.L_25:


//--------------------- .nv.info._Z17nextGenerationGPUPbS_i --------------------------
	.section	.nv.info._Z17nextGenerationGPUPbS_i,"",@"SHT_CUDA_INFO"
	.sectionflags	@""
	.align	4


	//----- nvinfo : EIATTR_CUDA_API_VERSION
	.align		4
        /*0000*/ 	.byte	0x04, 0x37
        /*0002*/ 	.short	(.L_27 - .L_26)
.L_26:
        /*0004*/ 	.word	0x00000082


	//----- nvinfo : EIATTR_KPARAM_INFO
	.align		4
.L_27:
        /*0008*/ 	.byte	0x04, 0x17
        /*000a*/ 	.short	(.L_29 - .L_28)
.L_28:
        /*000c*/ 	.word	0x00000000
        /*0010*/ 	.short	0x0002
        /*0012*/ 	.short	0x0010
        /*0014*/ 	.byte	0x00, 0xf0, 0x11, 0x00


	//----- nvinfo : EIATTR_KPARAM_INFO
	.align		4
.L_29:
        /*0018*/ 	.byte	0x04, 0x17
        /*001a*/ 	.short	(.L_31 - .L_30)
.L_30:
        /*001c*/ 	.word	0x00000000
        /*0020*/ 	.short	0x0001
        /*0022*/ 	.short	0x0008
        /*0024*/ 	.byte	0x00, 0xf5, 0x21, 0x00


	//----- nvinfo : EIATTR_KPARAM_INFO
	.align		4
.L_31:
        /*0028*/ 	.byte	0x04, 0x17
        /*002a*/ 	.short	(.L_33 - .L_32)
.L_32:
        /*002c*/ 	.word	0x00000000
        /*0030*/ 	.short	0x0000
        /*0032*/ 	.short	0x0000
        /*0034*/ 	.byte	0x00, 0xf5, 0x21, 0x00


	//----- nvinfo : EIATTR_SPARSE_MMA_MASK
	.align		4
.L_33:
        /*0038*/ 	.byte	0x03, 0x50
        /*003a*/ 	.short	0x0000


	//----- nvinfo : EIATTR_MAXREG_COUNT
	.align		4
        /*003c*/ 	.byte	0x03, 0x1b
        /*003e*/ 	.short	0x00ff


	//----- nvinfo : EIATTR_MERCURY_ISA_VERSION
	.align		4
        /*0040*/ 	.byte	0x03, 0x5f
        /*0042*/ 	.short	0x0101


	//----- nvinfo : EIATTR_VRC_CTA_INIT_COUNT
	.align		4
        /*0044*/ 	.byte	0x02, 0x4a
	.zero		1
	.zero		1


	//----- nvinfo : EIATTR_EXIT_INSTR_OFFSETS
	.align		4
        /*0048*/ 	.byte	0x04, 0x1c
        /*004a*/ 	.short	(.L_35 - .L_34)


	//   ....[0]....
.L_34:
        /*004c*/ 	.word	0x000000f0


	//   ....[1]....
        /*0050*/ 	.word	0x00000340


	//----- nvinfo : EIATTR_CBANK_PARAM_SIZE
	.align		4
.L_35:
        /*0054*/ 	.byte	0x03, 0x19
        /*0056*/ 	.short	0x0014


	//----- nvinfo : EIATTR_PARAM_CBANK
	.align		4
        /*0058*/ 	.byte	0x04, 0x0a
        /*005a*/ 	.short	(.L_37 - .L_36)
	.align		4
.L_36:
        /*005c*/ 	.word	index@(.nv.constant0._Z17nextGenerationGPUPbS_i)
        /*0060*/ 	.short	0x0380
        /*0062*/ 	.short	0x0014


	//----- nvinfo : EIATTR_SW_WAR
	.align		4
.L_37:
        /*0064*/ 	.byte	0x04, 0x36
        /*0066*/ 	.short	(.L_39 - .L_38)
.L_38:
        /*0068*/ 	.word	0x00000008
.L_39:


//--------------------- .nv.callgraph             --------------------------
	.section	.nv.callgraph,"",@"SHT_CUDA_CALLGRAPH"
	.align	4
	.sectionentsize	8
	.align		4
        /*0000*/ 	.word	0x00000000
	.align		4
        /*0004*/ 	.word	0xffffffff
	.align		4
        /*0008*/ 	.word	0x00000000
	.align		4
        /*000c*/ 	.word	0xfffffffe
	.align		4
        /*0010*/ 	.word	0x00000000
	.align		4
        /*0014*/ 	.word	0xfffffffd
	.align		4
        /*0018*/ 	.word	0x00000000
	.align		4
        /*001c*/ 	.word	0xfffffffc


//--------------------- .text._Z29nextGenerationGPUSharedMemoryPbS_i --------------------------
	.section	.text._Z29nextGenerationGPUSharedMemoryPbS_i,"ax",@progbits
	.align	128
        .global         _Z29nextGenerationGPUSharedMemoryPbS_i
        .type           _Z29nextGenerationGPUSharedMemoryPbS_i,@function
        .size           _Z29nextGenerationGPUSharedMemoryPbS_i,(.L_x_2 - _Z29nextGenerationGPUSharedMemoryPbS_i)
        .other          _Z29nextGenerationGPUSharedMemoryPbS_i,@"STO_CUDA_ENTRY STV_DEFAULT"
_Z29nextGenerationGPUSharedMemoryPbS_i:
.text._Z29nextGenerationGPUSharedMemoryPbS_i:
[----:B------:R-:W-:Y:S01]  /*0000*/  LDC R1, c[0x0][0x37c] ;  /* 0x0000df00ff017b82 */ /* 0x000fe20000000800 */
[----:B------:R-:W-:Y:S05]  /*0010*/  EXIT ;  /* 0x000000000000794d */ /* 0x000fea0003800000 */
.L_x_0:
[----:B------:R-:W-:-:S00]  /*0020*/  BRA `(.L_x_0) ;  /* 0xfffffffc00fc7947 */ /* 0x000fc0000383ffff */
[----:B------:R-:W-:-:S00]  /*0030*/  NOP ;  /* 0x0000000000007918 */ /* 0x000fc00000000000 */
        /* <DEDUP_REMOVED lines=12> */
.L_x_2:


//--------------------- .text._Z17nextGenerationGPUPbS_i --------------------------
	.section	.text._Z17nextGenerationGPUPbS_i,"ax",@progbits
	.align	128
        .global         _Z17nextGenerationGPUPbS_i
        .type           _Z17nextGenerationGPUPbS_i,@function
        .size           _Z17nextGenerationGPUPbS_i,(.L_x_3 - _Z17nextGenerationGPUPbS_i)
        .other          _Z17nextGenerationGPUPbS_i,@"STO_CUDA_ENTRY STV_DEFAULT"
_Z17nextGenerationGPUPbS_i:
.text._Z17nextGenerationGPUPbS_i:
[----:B------:R-:W-:Y:S01]  /*0000*/  LDC R1, c[0x0][0x37c] ;  /* 0x0000df00ff017b82 */ /* 0x000fe20000000800 */
[----:B------:R-:W0:Y:S07]  /*0010*/  S2R R3, SR_TID.Y ;  /* 0x0000000000037919 */ /* 0x000e2e0000002200 */
[----:B------:R-:W0:Y:S01]  /*0020*/  S2UR UR5, SR_CTAID.Y ;  /* 0x00000000000579c3 */ /* 0x000e220000002600 */
[----:B------:R-:W1:Y:S01]  /*0030*/  LDCU UR7, c[0x0][0x390] ;  /* 0x00007200ff0777ac */ /* 0x000e620008000800 */
[----:B------:R-:W2:Y:S06]  /*0040*/  S2R R5, SR_TID.X ;  /* 0x0000000000057919 */ /* 0x000eac0000002100 */
[----:B------:R-:W0:Y:S08]  /*0050*/  LDC R0, c[0x0][0x364] ;  /* 0x0000d900ff007b82 */ /* 0x000e300000000800 */
[----:B------:R-:W2:Y:S01]  /*0060*/  S2UR UR6, SR_CTAID.X ;  /* 0x00000000000679c3 */ /* 0x000ea20000002500 */
[----:B-1----:R-:W-:-:S07]  /*0070*/  UIADD3 UR4, UPT, UPT, UR7, -0x1, URZ ;  /* 0xffffffff07047890 */ /* 0x002fce000fffe0ff */
[----:B------:R-:W2:Y:S01]  /*0080*/  LDC R2, c[0x0][0x360] ;  /* 0x0000d800ff027b82 */ /* 0x000ea20000000800 */
[----:B0-----:R-:W-:-:S05]  /*0090*/  IMAD R0, R0, UR5, R3 ;  /* 0x0000000500007c24 */ /* 0x001fca000f8e0203 */
[----:B------:R-:W-:-:S04]  /*00a0*/  ISETP.GE.AND P0, PT, R0, UR4, PT ;  /* 0x0000000400007c0c */ /* 0x000fc8000bf06270 */
[----:B------:R-:W-:Y:S01]  /*00b0*/  ISETP.EQ.OR P0, PT, R0, RZ, P0 ;  /* 0x000000ff0000720c */ /* 0x000fe20000702670 */
[----:B--2---:R-:W-:-:S05]  /*00c0*/  IMAD R2, R2, UR6, R5 ;  /* 0x0000000602027c24 */ /* 0x004fca000f8e0205 */
[----:B------:R-:W-:-:S04]  /*00d0*/  ISETP.LT.OR P0, PT, R2, 0x1, P0 ;  /* 0x000000010200780c */ /* 0x000fc80000701670 */
[----:B------:R-:W-:-:S13]  /*00e0*/  ISETP.GE.OR P0, PT, R2, UR4, P0 ;  /* 0x0000000402007c0c */ /* 0x000fda0008706670 */
[----:B------:R-:W-:Y:S05]  /*00f0*/  @P0 EXIT ;  /* 0x000000000000094d */ /* 0x000fea0003800000 */
[----:B------:R-:W0:Y:S01]  /*0100*/  LDCU.128 UR8, c[0x0][0x380] ;  /* 0x00007000ff0877ac */ /* 0x000e220008000c00 */
[----:B------:R-:W-:Y:S01]  /*0110*/  VIADD R3, R0, 0xffffffff ;  /* 0xffffffff00037836 */ /* 0x000fe20000000000 */
[----:B------:R-:W1:Y:S03]  /*0120*/  LDCU.64 UR4, c[0x0][0x358] ;  /* 0x00006b00ff0477ac */ /* 0x000e660008000a00 */
[----:B------:R-:W-:Y:S01]  /*0130*/  IMAD R0, R3, UR7, R2 ;  /* 0x0000000703007c24 */ /* 0x000fe2000f8e0202 */
[----:B------:R-:W-:-:S03]  /*0140*/  USHF.R.S32.HI UR6, URZ, 0x1f, UR7 ;  /* 0x0000001fff067899 */ /* 0x000fc60008011407 */
[----:B------:R-:W-:-:S05]  /*0150*/  VIADD R3, R0, 0xffffffff ;  /* 0xffffffff00037836 */ /* 0x000fca0000000000 */
[----:B0-----:R-:W-:-:S04]  /*0160*/  IADD3 R2, P0, PT, R3, UR8, RZ ;  /* 0x0000000803027c10 */ /* 0x001fc8000ff1e0ff */
[----:B------:R-:W-:Y:S02]  /*0170*/  LEA.HI.X.SX32 R3, R3, UR9, 0x1, P0 ;  /* 0x0000000903037c11 */ /* 0x000fe400080f0eff */
[----:B------:R-:W-:-:S03]  /*0180*/  IADD3 R4, P0, PT, R2, UR7, RZ ;  /* 0x0000000702047c10 */ /* 0x000fc6000ff1e0ff */
[----:B-1----:R-:W2:Y:S01]  /*0190*/  LDG.E.S8 R8, desc[UR4][R2.64] ;  /* 0x0000000402087981 */ /* 0x002ea2000c1e1300 */
[----:B------:R-:W-:Y:S02]  /*01a0*/  IADD3.X R5, PT, PT, R3, UR6, RZ, P0, !PT ;  /* 0x0000000603057c10 */ /* 0x000fe400087fe4ff */
[----:B------:R-:W-:Y:S01]  /*01b0*/  IADD3 R6, P0, PT, R4, UR7, RZ ;  /* 0x0000000704067c10 */ /* 0x000fe2000ff1e0ff */
[----:B------:R-:W2:Y:S04]  /*01c0*/  LDG.E.S8 R9, desc[UR4][R2.64+0x1] ;  /* 0x0000010402097981 */ /* 0x000ea8000c1e1300 */
[----:B------:R-:W2:Y:S01]  /*01d0*/  LDG.E.S8 R10, desc[UR4][R2.64+0x2] ;  /* 0x00000204020a7981 */ /* 0x000ea2000c1e1300 */
[----:B------:R-:W-:-:S03]  /*01e0*/  IADD3.X R7, PT, PT, R5, UR6, RZ, P0, !PT ;  /* 0x0000000605077c10 */ /* 0x000fc600087fe4ff */
[----:B------:R-:W3:Y:S04]  /*01f0*/  LDG.E.S8 R11, desc[UR4][R4.64] ;  /* 0x00000004040b7981 */ /* 0x000ee8000c1e1300 */
[----:B------:R-:W3:Y:S04]  /*0200*/  LDG.E.S8 R12, desc[UR4][R4.64+0x2] ;  /* 0x00000204040c7981 */ /* 0x000ee8000c1e1300 */
[----:B------:R-:W4:Y:S04]  /*0210*/  LDG.E.S8 R13, desc[UR4][R6.64] ;  /* 0x00000004060d7981 */ /* 0x000f28000c1e1300 */
[----:B------:R-:W4:Y:S04]  /*0220*/  LDG.E.S8 R14, desc[UR4][R6.64+0x1] ;  /* 0x00000104060e7981 */ /* 0x000f28000c1e1300 */
[----:B------:R-:W5:Y:S04]  /*0230*/  LDG.E.U8 R17, desc[UR4][R4.64+0x1] ;  /* 0x0000010404117981 */ /* 0x000f68000c1e1100 */
[----:B------:R-:W5:Y:S01]  /*0240*/  LDG.E.S8 R15, desc[UR4][R6.64+0x2] ;  /* 0x00000204060f7981 */ /* 0x000f62000c1e1300 */
[----:B------:R-:W-:Y:S01]  /*0250*/  VIADD R0, R0, UR7 ;  /* 0x0000000700007c36 */ /* 0x000fe20008000000 */
[----:B--2---:R-:W-:-:S04]  /*0260*/  IADD3 R8, PT, PT, R10, R8, R9 ;  /* 0x000000080a087210 */ /* 0x004fc80007ffe009 */
[----:B---3--:R-:W-:-:S04]  /*0270*/  IADD3 R8, PT, PT, R12, R8, R11 ;  /* 0x000000080c087210 */ /* 0x008fc80007ffe00b */
[----:B----4-:R-:W-:Y:S02]  /*0280*/  IADD3 R8, PT, PT, R14, R8, R13 ;  /* 0x000000080e087210 */ /* 0x010fe40007ffe00d */
[C---:B-----5:R-:W-:Y:S02]  /*0290*/  ISETP.NE.AND P2, PT, R17.reuse, RZ, PT ;  /* 0x000000ff1100720c */ /* 0x060fe40003f45270 */
[----:B------:R-:W-:Y:S01]  /*02a0*/  ISETP.NE.AND P0, PT, R17, RZ, PT ;  /* 0x000000ff1100720c */ /* 0x000fe20003f05270 */
[----:B------:R-:W-:-:S04]  /*02b0*/  IMAD.IADD R8, R8, 0x1, R15 ;  /* 0x0000000108087824 */ /* 0x000fc800078e020f */
[C---:B------:R-:W-:Y:S01]  /*02c0*/  VIADD R2, R8.reuse, 0xfffffffc ;  /* 0xfffffffc08027836 */ /* 0x040fe20000000000 */
[----:B------:R-:W-:-:S04]  /*02d0*/  ISETP.NE.AND P3, PT, R8, 0x3, PT ;  /* 0x000000030800780c */ /* 0x000fc80003f65270 */
[----:B------:R-:W-:Y:S02]  /*02e0*/  ISETP.GE.U32.AND P1, PT, R2, -0x2, PT ;  /* 0xfffffffe0200780c */ /* 0x000fe40003f26070 */
[C---:B------:R-:W-:Y:S02]  /*02f0*/  IADD3 R2, P4, PT, R0.reuse, UR10, RZ ;  /* 0x0000000a00027c10 */ /* 0x040fe4000ff9e0ff */
[----:B------:R-:W-:Y:S02]  /*0300*/  @!P2 SEL R17, R17, 0x1, P3 ;  /* 0x000000011111a807 */ /* 0x000fe40001800000 */
[----:B------:R-:W-:Y:S02]  /*0310*/  LEA.HI.X.SX32 R3, R0, UR11, 0x1, P4 ;  /* 0x0000000b00037c11 */ /* 0x000fe4000a0f0eff */
[----:B------:R-:W-:-:S05]  /*0320*/  @P0 SEL R17, R17, RZ, P1 ;  /* 0x000000ff11110207 */ /* 0x000fca0000800000 */
[----:B------:R-:W-:Y:S01]  /*0330*/  STG.E.U8 desc[UR4][R2.64], R17 ;  /* 0x0000001102007986 */ /* 0x000fe2000c101104 */
[----:B------:R-:W-:Y:S05]  /*0340*/  EXIT ;  /* 0x000000000000794d */ /* 0x000fea0003800000 */
.L_x_1:
        /* <DEDUP_REMOVED lines=11> */
.L_x_3:


//--------------------- .nv.shared.reserved.0     --------------------------
	.section	.nv.shared.reserved.0,"aw",@nobits
	.weak		__nv_reservedSMEM_offset_0_alias
	.size		__nv_reservedSMEM_offset_0_alias, 0, 64
	.other		__nv_reservedSMEM_offset_0_alias,@"STO_CUDA_RESERVED_SHARED STV_DEFAULT"
__nv_reservedSMEM_offset_0_alias:
	.zero		0
	.zero		64


//--------------------- .nv.constant0._Z29nextGenerationGPUSharedMemoryPbS_i --------------------------
	.section	.nv.constant0._Z29nextGenerationGPUSharedMemoryPbS_i,"a",@progbits
	.sectionflags	@""
	.align	4
.nv.constant0._Z29nextGenerationGPUSharedMemoryPbS_i:
	.zero		916


//--------------------- .nv.constant0._Z17nextGenerationGPUPbS_i --------------------------
	.section	.nv.constant0._Z17nextGenerationGPUPbS_i,"a",@progbits
	.sectionflags	@""
	.align	4
.nv.constant0._Z17nextGenerationGPUPbS_i:
	.zero		916


//--------------------- SYMBOLS --------------------------

	.type		.nv.reservedSmem.offset0,@object
	.size		.nv.reservedSmem.offset0,0x4
